//
// Generated by NVIDIA NVVM Compiler
//
// Compiler Build ID: CL-36424714
// Cuda compilation tools, release 13.0, V13.0.88
// Based on NVVM 20.0.0
//

.version 9.0
.target sm_100
.address_size 64

	// .globl	_Z8f_addmatPfS_S_ii

.visible .entry _Z8f_addmatPfS_S_ii(
	.param .u64 .ptr .align 1 _Z8f_addmatPfS_S_ii_param_0,
	.param .u64 .ptr .align 1 _Z8f_addmatPfS_S_ii_param_1,
	.param .u64 .ptr .align 1 _Z8f_addmatPfS_S_ii_param_2,
	.param .u32 _Z8f_addmatPfS_S_ii_param_3,
	.param .u32 _Z8f_addmatPfS_S_ii_param_4
)
{
	.reg .pred 	%p<4>;
	.reg .b32 	%r<14>;
	.reg .b32 	%f<4>;
	.reg .b64 	%rd<11>;

	ld.param.u64 	%rd1, [_Z8f_addmatPfS_S_ii_param_0];
	ld.param.u64 	%rd2, [_Z8f_addmatPfS_S_ii_param_1];
	ld.param.u64 	%rd3, [_Z8f_addmatPfS_S_ii_param_2];
	ld.param.u32 	%r3, [_Z8f_addmatPfS_S_ii_param_3];
	ld.param.u32 	%r4, [_Z8f_addmatPfS_S_ii_param_4];
	mov.u32 	%r6, %tid.x;
	mov.u32 	%r7, %ctaid.x;
	mov.u32 	%r8, %ntid.x;
	mad.lo.s32 	%r1, %r7, %r8, %r6;
	mov.u32 	%r9, %tid.y;
	mov.u32 	%r10, %ctaid.y;
	mov.u32 	%r11, %ntid.y;
	mad.lo.s32 	%r12, %r10, %r11, %r9;
	setp.ge.s32 	%p1, %r1, %r3;
	setp.ge.s32 	%p2, %r12, %r4;
	or.pred  	%p3, %p1, %p2;
	@%p3 bra 	$L__BB0_2;
	cvta.to.global.u64 	%rd4, %rd1;
	cvta.to.global.u64 	%rd5, %rd2;
	cvta.to.global.u64 	%rd6, %rd3;
	mad.lo.s32 	%r13, %r3, %r12, %r1;
	mul.wide.s32 	%rd7, %r13, 4;
	add.s64 	%rd8, %rd4, %rd7;
	ld.global.f32 	%f1, [%rd8];
	add.s64 	%rd9, %rd5, %rd7;
	ld.global.f32 	%f2, [%rd9];
	add.f32 	%f3, %f1, %f2;
	add.s64 	%rd10, %rd6, %rd7;
	st.global.f32 	[%rd10], %f3;
$L__BB0_2:
	ret;

}


// ===== COMPILED SASS (sm_100) =====

	.target	sm_100

	.elftype	@"ET_EXEC"


//--------------------- .note.nv.tkinfo           --------------------------
	.section	.note.nv.tkinfo,"",@"SHT_NOTE"
	.sectionflags	@"SHF_NOTE_NV_TKINFO"
	.tkinfo
        /*0018*/ 	.word	0x00000002
        /*0030*/ 	.string	""
        /*0030*/ 	.string	"ptxas"
        /*0030*/ 	.string	"Cuda compilation tools, release 13.0, V13.0.88"
        /*0030*/ 	.string	"Build cuda_13.0.r13.0/compiler.36424714_0"
        /*0030*/ 	.string	"-arch sm_100 -m 64 "



//--------------------- .note.nv.cuinfo           --------------------------
	.section	.note.nv.cuinfo,"",@"SHT_NOTE"
	.sectionflags	@"SHF_NOTE_NV_CUINFO"
        /*0018*/ 	.short	0x0002
        /*001a*/ 	.short	0x0064
        /*001c*/ 	.short	0x0082
	.zero		2


//--------------------- .nv.info                  --------------------------
	.section	.nv.info,"",@"SHT_CUDA_INFO"
	.align	4


	//----- nvinfo : EIATTR_REGCOUNT
	.align		4
        /*0000*/ 	.byte	0x04, 0x2f
        /*0002*/ 	.short	(.L_1 - .L_0)
	.align		4
.L_0:
        /*0004*/ 	.word	index@(_Z8f_addmatPfS_S_ii)
        /*0008*/ 	.word	0x0000000c


	//----- nvinfo : EIATTR_FRAME_SIZE
	.align		4
.L_1:
        /*000c*/ 	.byte	0x04, 0x11
        /*000e*/ 	.short	(.L_3 - .L_2)
	.align		4
.L_2:
        /*0010*/ 	.word	index@(_Z8f_addmatPfS_S_ii)
        /*0014*/ 	.word	0x00000000


	//----- nvinfo : EIATTR_MIN_STACK_SIZE
	.align		4
.L_3:
        /*0018*/ 	.byte	0x04, 0x12
        /*001a*/ 	.short	(.L_5 - .L_4)
	.align		4
.L_4:
        /*001c*/ 	.word	index@(_Z8f_addmatPfS_S_ii)
        /*0020*/ 	.word	0x00000000
.L_5:


//--------------------- .nv.compat                --------------------------
	.section	.nv.compat,"",@"SHT_CUDA_COMPAT_INFO"
	.align	4
        /*0000*/ 	.byte	0x02, 0x09, 0x00, 0x00, 0x02, 0x02, 0x01, 0x00, 0x02, 0x05, 0x05, 0x00, 0x03, 0x07, 0x01, 0x01
        /*0010*/ 	.byte	0x02, 0x03, 0x00, 0x00, 0x02, 0x06, 0x01, 0x00, 0x04, 0x0b, 0x08, 0x00, 0x09, 0x00, 0x00, 0x00
        /*0020*/ 	.byte	0x00, 0x00, 0x00, 0x00


//--------------------- .nv.info._Z8f_addmatPfS_S_ii --------------------------
	.section	.nv.info._Z8f_addmatPfS_S_ii,"",@"SHT_CUDA_INFO"
	.sectionflags	@""
	.align	4


	//----- nvinfo : EIATTR_CUDA_API_VERSION
	.align		4
        /*0000*/ 	.byte	0x04, 0x37
        /*0002*/ 	.short	(.L_7 - .L_6)
.L_6:
        /*0004*/ 	.word	0x00000082


	//----- nvinfo : EIATTR_KPARAM_INFO
	.align		4
.L_7:
        /*0008*/ 	.byte	0x04, 0x17
        /*000a*/ 	.short	(.L_9 - .L_8)
.L_8:
        /*000c*/ 	.word	0x00000000
        /*0010*/ 	.short	0x0004
        /*0012*/ 	.short	0x001c
        /*0014*/ 	.byte	0x00, 0xf0, 0x11, 0x00


	//----- nvinfo : EIATTR_KPARAM_INFO
	.align		4
.L_9:
        /*0018*/ 	.byte	0x04, 0x17
        /*001a*/ 	.short	(.L_11 - .L_10)
.L_10:
        /*001c*/ 	.word	0x00000000
        /*0020*/ 	.short	0x0003
        /*0022*/ 	.short	0x0018
        /*0024*/ 	.byte	0x00, 0xf0, 0x11, 0x00


	//----- nvinfo : EIATTR_KPARAM_INFO
	.align		4
.L_11:
        /*0028*/ 	.byte	0x04, 0x17
        /*002a*/ 	.short	(.L_13 - .L_12)
.L_12:
        /*002c*/ 	.word	0x00000000
        /*0030*/ 	.short	0x0002
        /*0032*/ 	.short	0x0010
        /*0034*/ 	.byte	0x00, 0xf5, 0x21, 0x00


	//----- nvinfo : EIATTR_KPARAM_INFO
	.align		4
.L_13:
        /*0038*/ 	.byte	0x04, 0x17
        /*003a*/ 	.short	(.L_15 - .L_14)
.L_14:
        /*003c*/ 	.word	0x00000000
        /*0040*/ 	.short	0x0001
        /*0042*/ 	.short	0x0008
        /*0044*/ 	.byte	0x00, 0xf5, 0x21, 0x00


	//----- nvinfo : EIATTR_KPARAM_INFO
	.align		4
.L_15:
        /*0048*/ 	.byte	0x04, 0x17
        /*004a*/ 	.short	(.L_17 - .L_16)
.L_16:
        /*004c*/ 	.word	0x00000000
        /*0050*/ 	.short	0x0000
        /*0052*/ 	.short	0x0000
        /*0054*/ 	.byte	0x00, 0xf5, 0x21, 0x00


	//----- nvinfo : EIATTR_SPARSE_MMA_MASK
	.align		4
.L_17:
        /*0058*/ 	.byte	0x03, 0x50
        /*005a*/ 	.short	0x0000


	//----- nvinfo : EIATTR_MAXREG_COUNT
	.align		4
        /*005c*/ 	.byte	0x03, 0x1b
        /*005e*/ 	.short	0x00ff


	//----- nvinfo : EIATTR_MERCURY_ISA_VERSION
	.align		4
        /*0060*/ 	.byte	0x03, 0x5f
        /*0062*/ 	.short	0x0101


	//----- nvinfo : EIATTR_VRC_CTA_INIT_COUNT
	.align		4
        /*0064*/ 	.byte	0x02, 0x4a
	.zero		1
	.zero		1


	//----- nvinfo : EIATTR_EXIT_INSTR_OFFSETS
	.align		4
        /*0068*/ 	.byte	0x04, 0x1c
        /*006a*/ 	.short	(.L_19 - .L_18)


	//   ....[0]....
.L_18:
        /*006c*/ 	.word	0x000000c0


	//   ....[1]....
        /*0070*/ 	.word	0x00000190


	//----- nvinfo : EIATTR_CBANK_PARAM_SIZE
	.align		4
.L_19:
        /*0074*/ 	.byte	0x03, 0x19
        /*0076*/ 	.short	0x0020


	//----- nvinfo : EIATTR_PARAM_CBANK
	.align		4
        /*0078*/ 	.byte	0x04, 0x0a
        /*007a*/ 	.short	(.L_21 - .L_20)
	.align		4
.L_20:
        /*007c*/ 	.word	index@(.nv.constant0._Z8f_addmatPfS_S_ii)
        /*0080*/ 	.short	0x0380
        /*0082*/ 	.short	0x0020


	//----- nvinfo : EIATTR_SW_WAR
	.align		4
.L_21:
        /*0084*/ 	.byte	0x04, 0x36
        /*0086*/ 	.short	(.L_23 - .L_22)
.L_22:
        /*0088*/ 	.word	0x00000008
.L_23:


//--------------------- .nv.callgraph             --------------------------
	.section	.nv.callgraph,"",@"SHT_CUDA_CALLGRAPH"
	.align	4
	.sectionentsize	8
	.align		4
        /*0000*/ 	.word	0x00000000
	.align		4
        /*0004*/ 	.word	0xffffffff
	.align		4
        /*0008*/ 	.word	0x00000000
	.align		4
        /*000c*/ 	.word	0xfffffffe
	.align		4
        /*0010*/ 	.word	0x00000000
	.align		4
        /*0014*/ 	.word	0xfffffffd
	.align		4
        /*0018*/ 	.word	0x00000000
	.align		4
        /*001c*/ 	.word	0xfffffffc


//--------------------- .text._Z8f_addmatPfS_S_ii --------------------------
	.section	.text._Z8f_addmatPfS_S_ii,"ax",@progbits
	.align	128
        .global         _Z8f_addmatPfS_S_ii
        .type           _Z8f_addmatPfS_S_ii,@function
        .size           _Z8f_addmatPfS_S_ii,(.L_x_1 - _Z8f_addmatPfS_S_ii)
        .other          _Z8f_addmatPfS_S_ii,@"STO_CUDA_ENTRY STV_DEFAULT"
_Z8f_addmatPfS_S_ii:
.text._Z8f_addmatPfS_S_ii:
[----:B------:R-:W-:Y:S01]  /*0000*/  LDC R1, c[0x0][0x37c] ;  /* 0x0000df00ff017b82 */ /* 0x000fe20000000800 */
[----:B------:R-:W0:Y:S07]  /*0010*/  S2R R7, SR_TID.Y ;  /* 0x0000000000077919 */ /* 0x000e2e0000002200 */
[----:B------:R-:W1:Y:S01]  /*0020*/  LDC R3, c[0x0][0x360] ;  /* 0x0000d800ff037b82 */ /* 0x000e620000000800 */
[----:B------:R-:W2:Y:S01]  /*0030*/  LDCU.64 UR6, c[0x0][0x398] ;  /* 0x00007300ff0677ac */ /* 0x000ea20008000a00 */
[----:B------:R-:W1:Y:S06]  /*0040*/  S2R R0, SR_TID.X ;  /* 0x0000000000007919 */ /* 0x000e6c0000002100 */
[----:B------:R-:W0:Y:S08]  /*0050*/  S2UR UR5, SR_CTAID.Y ;  /* 0x00000000000579c3 */ /* 0x000e300000002600 */
[----:B------:R-:W0:Y:S08]  /*0060*/  LDC R2, c[0x0][0x364] ;  /* 0x0000d900ff027b82 */ /* 0x000e300000000800 */
[----:B------:R-:W1:Y:S01]  /*0070*/  S2UR UR4, SR_CTAID.X ;  /* 0x00000000000479c3 */ /* 0x000e620000002500 */
[----:B0-----:R-:W-:-:S05]  /*0080*/  IMAD R7, R2, UR5, R7 ;  /* 0x0000000502077c24 */ /* 0x001fca000f8e0207 */
[----:B--2---:R-:W-:Y:S01]  /*0090*/  ISETP.GE.AND P0, PT, R7, UR7, PT ;  /* 0x0000000707007c0c */ /* 0x004fe2000bf06270 */
[----:B-1----:R-:W-:-:S05]  /*00a0*/  IMAD R0, R3, UR4, R0 ;  /* 0x0000000403007c24 */ /* 0x002fca000f8e0200 */
[----:B------:R-:W-:-:S13]  /*00b0*/  ISETP.GE.OR P0, PT, R0, UR6, P0 ;  /* 0x0000000600007c0c */ /* 0x000fda0008706670 */
[----:B------:R-:W-:Y:S05]  /*00c0*/  @P0 EXIT ;  /* 0x000000000000094d */ /* 0x000fea0003800000 */
[----:B------:R-:W0:Y:S01]  /*00d0*/  LDC.64 R2, c[0x0][0x380] ;  /* 0x0000e000ff027b82 */ /* 0x000e220000000a00 */
[----:B------:R-:W1:Y:S01]  /*00e0*/  LDCU.64 UR4, c[0x0][0x358] ;  /* 0x00006b00ff0477ac */ /* 0x000e620008000a00 */
[----:B------:R-:W-:-:S06]  /*00f0*/  IMAD R9, R7, UR6, R0 ;  /* 0x0000000607097c24 */ /* 0x000fcc000f8e0200 */
[----:B------:R-:W2:Y:S08]  /*0100*/  LDC.64 R4, c[0x0][0x388] ;  /* 0x0000e200ff047b82 */ /* 0x000eb00000000a00 */
[----:B------:R-:W3:Y:S01]  /*0110*/  LDC.64 R6, c[0x0][0x390] ;  /* 0x0000e400ff067b82 */ /* 0x000ee20000000a00 */
[----:B0-----:R-:W-:-:S06]  /*0120*/  IMAD.WIDE R2, R9, 0x4, R2 ;  /* 0x0000000409027825 */ /* 0x001fcc00078e0202 */
[----:B-1----:R-:W4:Y:S01]  /*0130*/  LDG.E R2, desc[UR4][R2.64] ;  /* 0x0000000402027981 */ /* 0x002f22000c1e1900 */
[----:B--2---:R-:W-:-:S06]  /*0140*/  IMAD.WIDE R4, R9, 0x4, R4 ;  /* 0x0000000409047825 */ /* 0x004fcc00078e0204 */
[----:B------:R-:W4:Y:S01]  /*0150*/  LDG.E R5, desc[UR4][R4.64] ;  /* 0x0000000404057981 */ /* 0x000f22000c1e1900 */
[----:B---3--:R-:W-:-:S04]  /*0160*/  IMAD.WIDE R6, R9, 0x4, R6 ;  /* 0x0000000409067825 */ /* 0x008fc800078e0206 */
[----:B----4-:R-:W-:-:S05]  /*0170*/  FADD R9, R2, R5 ;  /* 0x0000000502097221 */ /* 0x010fca0000000000 */
[----:B------:R-:W-:Y:S01]  /*0180*/  STG.E desc[UR4][R6.64], R9 ;  /* 0x0000000906007986 */ /* 0x000fe2000c101904 */
[----:B------:R-:W-:Y:S05]  /*0190*/  EXIT ;  /* 0x000000000000794d */ /* 0x000fea0003800000 */
.L_x_0:
[----:B------:R-:W-:-:S00]  /*01a0*/  BRA `(.L_x_0) ;  /* 0xfffffffc00fc7947 */ /* 0x000fc0000383ffff */
[----:B------:R-:W-:-:S00]  /*01b0*/  NOP ;  /* 0x0000000000007918 */ /* 0x000fc00000000000 */
        /* <DEDUP_REMOVED lines=12> */
.L_x_1:


//--------------------- .nv.shared.reserved.0     --------------------------
	.section	.nv.shared.reserved.0,"aw",@nobits
	.weak		__nv_reservedSMEM_offset_0_alias
	.size		__nv_reservedSMEM_offset_0_alias, 0, 64
	.other		__nv_reservedSMEM_offset_0_alias,@"STO_CUDA_RESERVED_SHARED STV_DEFAULT"
__nv_reservedSMEM_offset_0_alias:
	.zero		0
	.zero		64


//--------------------- .nv.constant0._Z8f_addmatPfS_S_ii --------------------------
	.section	.nv.constant0._Z8f_addmatPfS_S_ii,"a",@progbits
	.sectionflags	@""
	.align	4
.nv.constant0._Z8f_addmatPfS_S_ii:
	.zero		928


//--------------------- SYMBOLS --------------------------

	.type		.nv.reservedSmem.offset0,@object
	.size		.nv.reservedSmem.offset0,0x4
